//
// Generated by NVIDIA NVVM Compiler
//
// Compiler Build ID: CL-36424714
// Cuda compilation tools, release 13.0, V13.0.88
// Based on NVVM 20.0.0
//

.version 9.0
.target sm_100
.address_size 64

	// .globl	_Z20tensorCastI64toFloatPlPfl

.visible .entry _Z20tensorCastI64toFloatPlPfl(
	.param .u64 .ptr .align 1 _Z20tensorCastI64toFloatPlPfl_param_0,
	.param .u64 .ptr .align 1 _Z20tensorCastI64toFloatPlPfl_param_1,
	.param .u64 _Z20tensorCastI64toFloatPlPfl_param_2
)
{
	.reg .pred 	%p<2>;
	.reg .b32 	%r<5>;
	.reg .b32 	%f<2>;
	.reg .b64 	%rd<12>;

	ld.param.u64 	%rd2, [_Z20tensorCastI64toFloatPlPfl_param_0];
	ld.param.u64 	%rd3, [_Z20tensorCastI64toFloatPlPfl_param_1];
	ld.param.u64 	%rd4, [_Z20tensorCastI64toFloatPlPfl_param_2];
	mov.u32 	%r1, %ntid.x;
	mov.u32 	%r2, %ctaid.x;
	mov.u32 	%r3, %tid.x;
	mad.lo.s32 	%r4, %r1, %r2, %r3;
	cvt.s64.s32 	%rd1, %r4;
	setp.le.s64 	%p1, %rd4, %rd1;
	@%p1 bra 	$L__BB0_2;
	cvta.to.global.u64 	%rd5, %rd2;
	cvta.to.global.u64 	%rd6, %rd3;
	shl.b64 	%rd7, %rd1, 3;
	add.s64 	%rd8, %rd5, %rd7;
	ld.global.u64 	%rd9, [%rd8];
	cvt.rn.f32.s64 	%f1, %rd9;
	shl.b64 	%rd10, %rd1, 2;
	add.s64 	%rd11, %rd6, %rd10;
	st.global.f32 	[%rd11], %f1;
$L__BB0_2:
	ret;

}


// ===== COMPILED SASS (sm_100) =====

	.target	sm_100

	.elftype	@"ET_EXEC"


//--------------------- .note.nv.tkinfo           --------------------------
	.section	.note.nv.tkinfo,"",@"SHT_NOTE"
	.sectionflags	@"SHF_NOTE_NV_TKINFO"
	.tkinfo
        /*0018*/ 	.word	0x00000002
        /*0030*/ 	.string	""
        /*0030*/ 	.string	"ptxas"
        /*0030*/ 	.string	"Cuda compilation tools, release 13.0, V13.0.88"
        /*0030*/ 	.string	"Build cuda_13.0.r13.0/compiler.36424714_0"
        /*0030*/ 	.string	"-arch sm_100 -m 64 "



//--------------------- .note.nv.cuinfo           --------------------------
	.section	.note.nv.cuinfo,"",@"SHT_NOTE"
	.sectionflags	@"SHF_NOTE_NV_CUINFO"
        /*0018*/ 	.short	0x0002
        /*001a*/ 	.short	0x0064
        /*001c*/ 	.short	0x0082
	.zero		2


//--------------------- .nv.info                  --------------------------
	.section	.nv.info,"",@"SHT_CUDA_INFO"
	.align	4


	//----- nvinfo : EIATTR_REGCOUNT
	.align		4
        /*0000*/ 	.byte	0x04, 0x2f
        /*0002*/ 	.short	(.L_1 - .L_0)
	.align		4
.L_0:
        /*0004*/ 	.word	index@(_Z20tensorCastI64toFloatPlPfl)
        /*0008*/ 	.word	0x0000000a


	//----- nvinfo : EIATTR_FRAME_SIZE
	.align		4
.L_1:
        /*000c*/ 	.byte	0x04, 0x11
        /*000e*/ 	.short	(.L_3 - .L_2)
	.align		4
.L_2:
        /*0010*/ 	.word	index@(_Z20tensorCastI64toFloatPlPfl)
        /*0014*/ 	.word	0x00000000


	//----- nvinfo : EIATTR_MIN_STACK_SIZE
	.align		4
.L_3:
        /*0018*/ 	.byte	0x04, 0x12
        /*001a*/ 	.short	(.L_5 - .L_4)
	.align		4
.L_4:
        /*001c*/ 	.word	index@(_Z20tensorCastI64toFloatPlPfl)
        /*0020*/ 	.word	0x00000000
.L_5:


//--------------------- .nv.compat                --------------------------
	.section	.nv.compat,"",@"SHT_CUDA_COMPAT_INFO"
	.align	4
        /*0000*/ 	.byte	0x02, 0x09, 0x00, 0x00, 0x02, 0x02, 0x01, 0x00, 0x02, 0x05, 0x05, 0x00, 0x03, 0x07, 0x01, 0x01
        /*0010*/ 	.byte	0x02, 0x03, 0x00, 0x00, 0x02, 0x06, 0x01, 0x00, 0x04, 0x0b, 0x08, 0x00, 0x09, 0x00, 0x00, 0x00
        /*0020*/ 	.byte	0x00, 0x00, 0x00, 0x00


//--------------------- .nv.info._Z20tensorCastI64toFloatPlPfl --------------------------
	.section	.nv.info._Z20tensorCastI64toFloatPlPfl,"",@"SHT_CUDA_INFO"
	.sectionflags	@""
	.align	4


	//----- nvinfo : EIATTR_CUDA_API_VERSION
	.align		4
        /*0000*/ 	.byte	0x04, 0x37
        /*0002*/ 	.short	(.L_7 - .L_6)
.L_6:
        /*0004*/ 	.word	0x00000082


	//----- nvinfo : EIATTR_KPARAM_INFO
	.align		4
.L_7:
        /*0008*/ 	.byte	0x04, 0x17
        /*000a*/ 	.short	(.L_9 - .L_8)
.L_8:
        /*000c*/ 	.word	0x00000000
        /*0010*/ 	.short	0x0002
        /*0012*/ 	.short	0x0010
        /*0014*/ 	.byte	0x00, 0xf0, 0x21, 0x00


	//----- nvinfo : EIATTR_KPARAM_INFO
	.align		4
.L_9:
        /*0018*/ 	.byte	0x04, 0x17
        /*001a*/ 	.short	(.L_11 - .L_10)
.L_10:
        /*001c*/ 	.word	0x00000000
        /*0020*/ 	.short	0x0001
        /*0022*/ 	.short	0x0008
        /*0024*/ 	.byte	0x00, 0xf5, 0x21, 0x00


	//----- nvinfo : EIATTR_KPARAM_INFO
	.align		4
.L_11:
        /*0028*/ 	.byte	0x04, 0x17
        /*002a*/ 	.short	(.L_13 - .L_12)
.L_12:
        /*002c*/ 	.word	0x00000000
        /*0030*/ 	.short	0x0000
        /*0032*/ 	.short	0x0000
        /*0034*/ 	.byte	0x00, 0xf5, 0x21, 0x00


	//----- nvinfo : EIATTR_SPARSE_MMA_MASK
	.align		4
.L_13:
        /*0038*/ 	.byte	0x03, 0x50
        /*003a*/ 	.short	0x0000


	//----- nvinfo : EIATTR_MAXREG_COUNT
	.align		4
        /*003c*/ 	.byte	0x03, 0x1b
        /*003e*/ 	.short	0x00ff


	//----- nvinfo : EIATTR_MERCURY_ISA_VERSION
	.align		4
        /*0040*/ 	.byte	0x03, 0x5f
        /*0042*/ 	.short	0x0101


	//----- nvinfo : EIATTR_VRC_CTA_INIT_COUNT
	.align		4
        /*0044*/ 	.byte	0x02, 0x4a
	.zero		1
	.zero		1


	//----- nvinfo : EIATTR_EXIT_INSTR_OFFSETS
	.align		4
        /*0048*/ 	.byte	0x04, 0x1c
        /*004a*/ 	.short	(.L_15 - .L_14)


	//   ....[0]....
.L_14:
        /*004c*/ 	.word	0x00000090


	//   ....[1]....
        /*0050*/ 	.word	0x00000130


	//----- nvinfo : EIATTR_CBANK_PARAM_SIZE
	.align		4
.L_15:
        /*0054*/ 	.byte	0x03, 0x19
        /*0056*/ 	.short	0x0018


	//----- nvinfo : EIATTR_PARAM_CBANK
	.align		4
        /*0058*/ 	.byte	0x04, 0x0a
        /*005a*/ 	.short	(.L_17 - .L_16)
	.align		4
.L_16:
        /*005c*/ 	.word	index@(.nv.constant0._Z20tensorCastI64toFloatPlPfl)
        /*0060*/ 	.short	0x0380
        /*0062*/ 	.short	0x0018


	//----- nvinfo : EIATTR_SW_WAR
	.align		4
.L_17:
        /*0064*/ 	.byte	0x04, 0x36
        /*0066*/ 	.short	(.L_19 - .L_18)
.L_18:
        /*0068*/ 	.word	0x00000008
.L_19:


//--------------------- .nv.callgraph             --------------------------
	.section	.nv.callgraph,"",@"SHT_CUDA_CALLGRAPH"
	.align	4
	.sectionentsize	8
	.align		4
        /*0000*/ 	.word	0x00000000
	.align		4
        /*0004*/ 	.word	0xffffffff
	.align		4
        /*0008*/ 	.word	0x00000000
	.align		4
        /*000c*/ 	.word	0xfffffffe
	.align		4
        /*0010*/ 	.word	0x00000000
	.align		4
        /*0014*/ 	.word	0xfffffffd
	.align		4
        /*0018*/ 	.word	0x00000000
	.align		4
        /*001c*/ 	.word	0xfffffffc


//--------------------- .text._Z20tensorCastI64toFloatPlPfl --------------------------
	.section	.text._Z20tensorCastI64toFloatPlPfl,"ax",@progbits
	.align	128
        .global         _Z20tensorCastI64toFloatPlPfl
        .type           _Z20tensorCastI64toFloatPlPfl,@function
        .size           _Z20tensorCastI64toFloatPlPfl,(.L_x_1 - _Z20tensorCastI64toFloatPlPfl)
        .other          _Z20tensorCastI64toFloatPlPfl,@"STO_CUDA_ENTRY STV_DEFAULT"
_Z20tensorCastI64toFloatPlPfl:
.text._Z20tensorCastI64toFloatPlPfl:
[----:B------:R-:W-:Y:S01]  /*0000*/  LDC R1, c[0x0][0x37c] ;  /* 0x0000df00ff017b82 */ /* 0x000fe20000000800 */
[----:B------:R-:W0:Y:S01]  /*0010*/  S2R R0, SR_CTAID.X ;  /* 0x0000000000007919 */ /* 0x000e220000002500 */
[----:B------:R-:W0:Y:S01]  /*0020*/  LDCU UR4, c[0x0][0x360] ;  /* 0x00006c00ff0477ac */ /* 0x000e220008000800 */
[----:B------:R-:W0:Y:S01]  /*0030*/  S2R R3, SR_TID.X ;  /* 0x0000000000037919 */ /* 0x000e220000002100 */
[----:B------:R-:W1:Y:S01]  /*0040*/  LDCU.64 UR6, c[0x0][0x390] ;  /* 0x00007200ff0677ac */ /* 0x000e620008000a00 */
[----:B0-----:R-:W-:-:S05]  /*0050*/  IMAD R0, R0, UR4, R3 ;  /* 0x0000000400007c24 */ /* 0x001fca000f8e0203 */
[----:B-1----:R-:W-:Y:S02]  /*0060*/  ISETP.GE.U32.AND P0, PT, R0, UR6, PT ;  /* 0x0000000600007c0c */ /* 0x002fe4000bf06070 */
[----:B------:R-:W-:-:S04]  /*0070*/  SHF.R.S32.HI R5, RZ, 0x1f, R0 ;  /* 0x0000001fff057819 */ /* 0x000fc80000011400 */
[----:B------:R-:W-:-:S13]  /*0080*/  ISETP.GE.AND.EX P0, PT, R5, UR7, PT, P0 ;  /* 0x0000000705007c0c */ /* 0x000fda000bf06300 */
[----:B------:R-:W-:Y:S05]  /*0090*/  @P0 EXIT ;  /* 0x000000000000094d */ /* 0x000fea0003800000 */
[----:B------:R-:W0:Y:S01]  /*00a0*/  LDCU.128 UR8, c[0x0][0x380] ;  /* 0x00007000ff0877ac */ /* 0x000e220008000c00 */
[----:B------:R-:W1:Y:S01]  /*00b0*/  LDCU.64 UR4, c[0x0][0x358] ;  /* 0x00006b00ff0477ac */ /* 0x000e620008000a00 */
[----:B0-----:R-:W-:-:S04]  /*00c0*/  LEA R2, P0, R0, UR8, 0x3 ;  /* 0x0000000800027c11 */ /* 0x001fc8000f8018ff */
[----:B------:R-:W-:-:S06]  /*00d0*/  LEA.HI.X R3, R0, UR9, R5, 0x3, P0 ;  /* 0x0000000900037c11 */ /* 0x000fcc00080f1c05 */
[----:B-1----:R-:W2:Y:S01]  /*00e0*/  LDG.E.64 R2, desc[UR4][R2.64] ;  /* 0x0000000402027981 */ /* 0x002ea2000c1e1b00 */
[----:B------:R-:W-:-:S04]  /*00f0*/  LEA R4, P0, R0, UR10, 0x2 ;  /* 0x0000000a00047c11 */ /* 0x000fc8000f8010ff */
[----:B------:R-:W-:Y:S01]  /*0100*/  LEA.HI.X R5, R0, UR11, R5, 0x2, P0 ;  /* 0x0000000b00057c11 */ /* 0x000fe200080f1405 */
[----:B--2---:R-:W0:Y:S04]  /*0110*/  I2F.S64 R7, R2 ;  /* 0x0000000200077312 */ /* 0x004e280000301400 */
[----:B0-----:R-:W-:Y:S01]  /*0120*/  STG.E desc[UR4][R4.64], R7 ;  /* 0x0000000704007986 */ /* 0x001fe2000c101904 */
[----:B------:R-:W-:Y:S05]  /*0130*/  EXIT ;  /* 0x000000000000794d */ /* 0x000fea0003800000 */
.L_x_0:
[----:B------:R-:W-:-:S00]  /*0140*/  BRA `(.L_x_0) ;  /* 0xfffffffc00fc7947 */ /* 0x000fc0000383ffff */
[----:B------:R-:W-:-:S00]  /*0150*/  NOP ;  /* 0x0000000000007918 */ /* 0x000fc00000000000 */
        /* <DEDUP_REMOVED lines=10> */
.L_x_1:


//--------------------- .nv.shared.reserved.0     --------------------------
	.section	.nv.shared.reserved.0,"aw",@nobits
	.weak		__nv_reservedSMEM_offset_0_alias
	.size		__nv_reservedSMEM_offset_0_alias, 0, 64
	.other		__nv_reservedSMEM_offset_0_alias,@"STO_CUDA_RESERVED_SHARED STV_DEFAULT"
__nv_reservedSMEM_offset_0_alias:
	.zero		0
	.zero		64


//--------------------- .nv.constant0._Z20tensorCastI64toFloatPlPfl --------------------------
	.section	.nv.constant0._Z20tensorCastI64toFloatPlPfl,"a",@progbits
	.sectionflags	@""
	.align	4
.nv.constant0._Z20tensorCastI64toFloatPlPfl:
	.zero		920


//--------------------- SYMBOLS --------------------------

	.type		.nv.reservedSmem.offset0,@object
	.size		.nv.reservedSmem.offset0,0x4
